






.version 5.0
.target sm_50
.address_size 64



.visible .entry _Z17col2im_gpu_kerneliPKfiiiiiiiPf(
.param .u32 _Z17col2im_gpu_kerneliPKfiiiiiiiPf_param_0,
.param .u64 _Z17col2im_gpu_kerneliPKfiiiiiiiPf_param_1,
.param .u32 _Z17col2im_gpu_kerneliPKfiiiiiiiPf_param_2,
.param .u32 _Z17col2im_gpu_kerneliPKfiiiiiiiPf_param_3,
.param .u32 _Z17col2im_gpu_kerneliPKfiiiiiiiPf_param_4,
.param .u32 _Z17col2im_gpu_kerneliPKfiiiiiiiPf_param_5,
.param .u32 _Z17col2im_gpu_kerneliPKfiiiiiiiPf_param_6,
.param .u32 _Z17col2im_gpu_kerneliPKfiiiiiiiPf_param_7,
.param .u32 _Z17col2im_gpu_kerneliPKfiiiiiiiPf_param_8,
.param .u64 _Z17col2im_gpu_kerneliPKfiiiiiiiPf_param_9
)
{
.reg .pred %p<9>;
.reg .f32 %f<12>;
.reg .b32 %r<65>;
.reg .b64 %rd<9>;


ld.param.u32 %r25, [_Z17col2im_gpu_kerneliPKfiiiiiiiPf_param_0];
ld.param.u64 %rd3, [_Z17col2im_gpu_kerneliPKfiiiiiiiPf_param_1];
ld.param.u32 %r26, [_Z17col2im_gpu_kerneliPKfiiiiiiiPf_param_2];
ld.param.u32 %r27, [_Z17col2im_gpu_kerneliPKfiiiiiiiPf_param_3];
ld.param.u32 %r28, [_Z17col2im_gpu_kerneliPKfiiiiiiiPf_param_4];
ld.param.u32 %r29, [_Z17col2im_gpu_kerneliPKfiiiiiiiPf_param_5];
ld.param.u32 %r30, [_Z17col2im_gpu_kerneliPKfiiiiiiiPf_param_6];
ld.param.u32 %r31, [_Z17col2im_gpu_kerneliPKfiiiiiiiPf_param_7];
ld.param.u32 %r32, [_Z17col2im_gpu_kerneliPKfiiiiiiiPf_param_8];
ld.param.u64 %rd4, [_Z17col2im_gpu_kerneliPKfiiiiiiiPf_param_9];
mov.u32 %r1, %ntid.x;
mov.u32 %r33, %ctaid.x;
mov.u32 %r34, %tid.x;
mad.lo.s32 %r57, %r1, %r33, %r34;
setp.ge.s32	%p1, %r57, %r25;
@%p1 bra BB0_13;

cvta.to.global.u64 %rd1, %rd4;
cvta.to.global.u64 %rd2, %rd3;
mul.lo.s32 %r3, %r27, %r26;
mul.lo.s32 %r35, %r30, %r28;
mul.lo.s32 %r36, %r35, %r31;
mov.u32 %r37, 1;
sub.s32 %r4, %r37, %r36;
mul.lo.s32 %r38, %r31, %r30;
mul.lo.s32 %r39, %r38, %r32;
sub.s32 %r5, %r37, %r39;
mov.u32 %r40, %nctaid.x;
mul.lo.s32 %r6, %r40, %r1;

BB0_2:
rem.s32 %r42, %r57, %r27;
add.s32 %r8, %r42, %r29;
div.s32 %r43, %r57, %r27;
rem.s32 %r44, %r43, %r26;
add.s32 %r9, %r44, %r29;
div.s32 %r10, %r57, %r3;
setp.lt.s32	%p2, %r8, %r28;
mov.u32 %r41, 0;
mov.u32 %r64, %r41;
@%p2 bra BB0_4;

sub.s32 %r45, %r8, %r28;
div.s32 %r46, %r45, %r30;
add.s32 %r11, %r46, 1;
mov.u32 %r64, %r11;

BB0_4:
mov.u32 %r59, %r64;
mov.u32 %r12, %r59;
div.s32 %r48, %r8, %r30;
add.s32 %r49, %r48, 1;
min.s32 %r13, %r49, %r32;
setp.lt.s32	%p3, %r9, %r28;
mov.u32 %r63, %r41;
@%p3 bra BB0_6;

sub.s32 %r50, %r9, %r28;
div.s32 %r51, %r50, %r30;
add.s32 %r63, %r51, 1;

BB0_6:
mov.u32 %r62, %r63;
div.s32 %r52, %r9, %r30;
add.s32 %r53, %r52, 1;
min.s32 %r16, %r53, %r31;
mad.lo.s32 %r54, %r10, %r28, %r9;
mad.lo.s32 %r17, %r54, %r28, %r8;
mov.f32 %f11, 0f00000000;
setp.ge.s32	%p4, %r62, %r16;
@%p4 bra BB0_12;

mul.lo.s32 %r18, %r17, %r31;
mov.f32 %f11, 0f00000000;

BB0_8:
setp.ge.s32	%p5, %r12, %r13;
@%p5 bra BB0_11;

mad.lo.s32 %r55, %r62, %r4, %r18;
mul.lo.s32 %r20, %r55, %r32;
mov.u32 %r61, %r12;

BB0_10:
mov.u32 %r21, %r61;
mad.lo.s32 %r56, %r21, %r5, %r20;
mul.wide.s32 %rd5, %r56, 4;
add.s64 %rd6, %rd2, %rd5;
ld.global.f32 %f8, [%rd6];
add.f32 %f11, %f11, %f8;
add.s32 %r22, %r21, 1;
setp.lt.s32	%p6, %r22, %r13;
mov.u32 %r61, %r22;
@%p6 bra BB0_10;

BB0_11:
add.s32 %r62, %r62, 1;
setp.lt.s32	%p7, %r62, %r16;
@%p7 bra BB0_8;

BB0_12:
mul.wide.s32 %rd7, %r57, 4;
add.s64 %rd8, %rd1, %rd7;
ld.global.f32 %f9, [%rd8];
add.f32 %f10, %f11, %f9;
st.global.f32 [%rd8], %f10;
add.s32 %r57, %r6, %r57;
setp.lt.s32	%p8, %r57, %r25;
@%p8 bra BB0_2;

BB0_13:
ret;
}





// ===== COMPILED SASS (sm_100) =====

	.target	sm_100

	.elftype	@"ET_EXEC"


//--------------------- .note.nv.tkinfo           --------------------------
	.section	.note.nv.tkinfo,"",@"SHT_NOTE"
	.sectionflags	@"SHF_NOTE_NV_TKINFO"
	.tkinfo
        /*0018*/ 	.word	0x00000002
        /*0030*/ 	.string	""
        /*0030*/ 	.string	"ptxas"
        /*0030*/ 	.string	"Cuda compilation tools, release 13.0, V13.0.88"
        /*0030*/ 	.string	"Build cuda_13.0.r13.0/compiler.36424714_0"
        /*0030*/ 	.string	"-arch sm_100 "



//--------------------- .note.nv.cuinfo           --------------------------
	.section	.note.nv.cuinfo,"",@"SHT_NOTE"
	.sectionflags	@"SHF_NOTE_NV_CUINFO"
        /*0018*/ 	.short	0x0002
        /*001a*/ 	.short	0x0032
        /*001c*/ 	.short	0x0082
	.zero		2


//--------------------- .nv.info                  --------------------------
	.section	.nv.info,"",@"SHT_CUDA_INFO"
	.align	4


	//----- nvinfo : EIATTR_REGCOUNT
	.align		4
        /*0000*/ 	.byte	0x04, 0x2f
        /*0002*/ 	.short	(.L_1 - .L_0)
	.align		4
.L_0:
        /*0004*/ 	.word	index@(_Z17col2im_gpu_kerneliPKfiiiiiiiPf)
        /*0008*/ 	.word	0x0000001a


	//----- nvinfo : EIATTR_FRAME_SIZE
	.align		4
.L_1:
        /*000c*/ 	.byte	0x04, 0x11
        /*000e*/ 	.short	(.L_3 - .L_2)
	.align		4
.L_2:
        /*0010*/ 	.word	index@(_Z17col2im_gpu_kerneliPKfiiiiiiiPf)
        /*0014*/ 	.word	0x00000000


	//----- nvinfo : EIATTR_MIN_STACK_SIZE
	.align		4
.L_3:
        /*0018*/ 	.byte	0x04, 0x12
        /*001a*/ 	.short	(.L_5 - .L_4)
	.align		4
.L_4:
        /*001c*/ 	.word	index@(_Z17col2im_gpu_kerneliPKfiiiiiiiPf)
        /*0020*/ 	.word	0x00000000
.L_5:


//--------------------- .nv.compat                --------------------------
	.section	.nv.compat,"",@"SHT_CUDA_COMPAT_INFO"
	.align	4
        /*0000*/ 	.byte	0x02, 0x09, 0x00, 0x00, 0x02, 0x02, 0x01, 0x00, 0x02, 0x05, 0x05, 0x00, 0x03, 0x07, 0x01, 0x01
        /*0010*/ 	.byte	0x02, 0x03, 0x00, 0x00, 0x02, 0x06, 0x01, 0x00, 0x04, 0x0b, 0x08, 0x00, 0x09, 0x00, 0x00, 0x00
        /*0020*/ 	.byte	0x00, 0x00, 0x00, 0x00


//--------------------- .nv.info._Z17col2im_gpu_kerneliPKfiiiiiiiPf --------------------------
	.section	.nv.info._Z17col2im_gpu_kerneliPKfiiiiiiiPf,"",@"SHT_CUDA_INFO"
	.sectionflags	@""
	.align	4


	//----- nvinfo : EIATTR_CUDA_API_VERSION
	.align		4
        /*0000*/ 	.byte	0x04, 0x37
        /*0002*/ 	.short	(.L_7 - .L_6)
.L_6:
        /*0004*/ 	.word	0x00000082


	//----- nvinfo : EIATTR_KPARAM_INFO
	.align		4
.L_7:
        /*0008*/ 	.byte	0x04, 0x17
        /*000a*/ 	.short	(.L_9 - .L_8)
.L_8:
        /*000c*/ 	.word	0x00000000
        /*0010*/ 	.short	0x0009
        /*0012*/ 	.short	0x0030
        /*0014*/ 	.byte	0x00, 0xf0, 0x21, 0x00


	//----- nvinfo : EIATTR_KPARAM_INFO
	.align		4
.L_9:
        /*0018*/ 	.byte	0x04, 0x17
        /*001a*/ 	.short	(.L_11 - .L_10)
.L_10:
        /*001c*/ 	.word	0x00000000
        /*0020*/ 	.short	0x0008
        /*0022*/ 	.short	0x0028
        /*0024*/ 	.byte	0x00, 0xf0, 0x11, 0x00


	//----- nvinfo : EIATTR_KPARAM_INFO
	.align		4
.L_11:
        /*0028*/ 	.byte	0x04, 0x17
        /*002a*/ 	.short	(.L_13 - .L_12)
.L_12:
        /*002c*/ 	.word	0x00000000
        /*0030*/ 	.short	0x0007
        /*0032*/ 	.short	0x0024
        /*0034*/ 	.byte	0x00, 0xf0, 0x11, 0x00


	//----- nvinfo : EIATTR_KPARAM_INFO
	.align		4
.L_13:
        /*0038*/ 	.byte	0x04, 0x17
        /*003a*/ 	.short	(.L_15 - .L_14)
.L_14:
        /*003c*/ 	.word	0x00000000
        /*0040*/ 	.short	0x0006
        /*0042*/ 	.short	0x0020
        /*0044*/ 	.byte	0x00, 0xf0, 0x11, 0x00


	//----- nvinfo : EIATTR_KPARAM_INFO
	.align		4
.L_15:
        /*0048*/ 	.byte	0x04, 0x17
        /*004a*/ 	.short	(.L_17 - .L_16)
.L_16:
        /*004c*/ 	.word	0x00000000
        /*0050*/ 	.short	0x0005
        /*0052*/ 	.short	0x001c
        /*0054*/ 	.byte	0x00, 0xf0, 0x11, 0x00


	//----- nvinfo : EIATTR_KPARAM_INFO
	.align		4
.L_17:
        /*0058*/ 	.byte	0x04, 0x17
        /*005a*/ 	.short	(.L_19 - .L_18)
.L_18:
        /*005c*/ 	.word	0x00000000
        /*0060*/ 	.short	0x0004
        /*0062*/ 	.short	0x0018
        /*0064*/ 	.byte	0x00, 0xf0, 0x11, 0x00


	//----- nvinfo : EIATTR_KPARAM_INFO
	.align		4
.L_19:
        /*0068*/ 	.byte	0x04, 0x17
        /*006a*/ 	.short	(.L_21 - .L_20)
.L_20:
        /*006c*/ 	.word	0x00000000
        /*0070*/ 	.short	0x0003
        /*0072*/ 	.short	0x0014
        /*0074*/ 	.byte	0x00, 0xf0, 0x11, 0x00


	//----- nvinfo : EIATTR_KPARAM_INFO
	.align		4
.L_21:
        /*0078*/ 	.byte	0x04, 0x17
        /*007a*/ 	.short	(.L_23 - .L_22)
.L_22:
        /*007c*/ 	.word	0x00000000
        /*0080*/ 	.short	0x0002
        /*0082*/ 	.short	0x0010
        /*0084*/ 	.byte	0x00, 0xf0, 0x11, 0x00


	//----- nvinfo : EIATTR_KPARAM_INFO
	.align		4
.L_23:
        /*0088*/ 	.byte	0x04, 0x17
        /*008a*/ 	.short	(.L_25 - .L_24)
.L_24:
        /*008c*/ 	.word	0x00000000
        /*0090*/ 	.short	0x0001
        /*0092*/ 	.short	0x0008
        /*0094*/ 	.byte	0x00, 0xf0, 0x21, 0x00


	//----- nvinfo : EIATTR_KPARAM_INFO
	.align		4
.L_25:
        /*0098*/ 	.byte	0x04, 0x17
        /*009a*/ 	.short	(.L_27 - .L_26)
.L_26:
        /*009c*/ 	.word	0x00000000
        /*00a0*/ 	.short	0x0000
        /*00a2*/ 	.short	0x0000
        /*00a4*/ 	.byte	0x00, 0xf0, 0x11, 0x00


	//----- nvinfo : EIATTR_SPARSE_MMA_MASK
	.align		4
.L_27:
        /*00a8*/ 	.byte	0x03, 0x50
        /*00aa*/ 	.short	0x0000


	//----- nvinfo : EIATTR_MAXREG_COUNT
	.align		4
        /*00ac*/ 	.byte	0x03, 0x1b
        /*00ae*/ 	.short	0x00ff


	//----- nvinfo : EIATTR_MERCURY_ISA_VERSION
	.align		4
        /*00b0*/ 	.byte	0x03, 0x5f
        /*00b2*/ 	.short	0x0101


	//----- nvinfo : EIATTR_VRC_CTA_INIT_COUNT
	.align		4
        /*00b4*/ 	.byte	0x02, 0x4a
	.zero		1
	.zero		1


	//----- nvinfo : EIATTR_EXIT_INSTR_OFFSETS
	.align		4
        /*00b8*/ 	.byte	0x04, 0x1c
        /*00ba*/ 	.short	(.L_29 - .L_28)


	//   ....[0]....
.L_28:
        /*00bc*/ 	.word	0x00000070


	//   ....[1]....
        /*00c0*/ 	.word	0x000011d0


	//----- nvinfo : EIATTR_CRS_STACK_SIZE
	.align		4
.L_29:
        /*00c4*/ 	.byte	0x04, 0x1e
        /*00c6*/ 	.short	(.L_31 - .L_30)
.L_30:
        /*00c8*/ 	.word	0x00000000


	//----- nvinfo : EIATTR_CBANK_PARAM_SIZE
	.align		4
.L_31:
        /*00cc*/ 	.byte	0x03, 0x19
        /*00ce*/ 	.short	0x0038


	//----- nvinfo : EIATTR_PARAM_CBANK
	.align		4
        /*00d0*/ 	.byte	0x04, 0x0a
        /*00d2*/ 	.short	(.L_33 - .L_32)
	.align		4
.L_32:
        /*00d4*/ 	.word	index@(.nv.constant0._Z17col2im_gpu_kerneliPKfiiiiiiiPf)
        /*00d8*/ 	.short	0x0380
        /*00da*/ 	.short	0x0038


	//----- nvinfo : EIATTR_SW_WAR
	.align		4
.L_33:
        /*00dc*/ 	.byte	0x04, 0x36
        /*00de*/ 	.short	(.L_35 - .L_34)
.L_34:
        /*00e0*/ 	.word	0x00000008
.L_35:


//--------------------- .nv.callgraph             --------------------------
	.section	.nv.callgraph,"",@"SHT_CUDA_CALLGRAPH"
	.align	4
	.sectionentsize	8
	.align		4
        /*0000*/ 	.word	0x00000000
	.align		4
        /*0004*/ 	.word	0xffffffff
	.align		4
        /*0008*/ 	.word	0x00000000
	.align		4
        /*000c*/ 	.word	0xfffffffe
	.align		4
        /*0010*/ 	.word	0x00000000
	.align		4
        /*0014*/ 	.word	0xfffffffd
	.align		4
        /*0018*/ 	.word	0x00000000
	.align		4
        /*001c*/ 	.word	0xfffffffc


//--------------------- .text._Z17col2im_gpu_kerneliPKfiiiiiiiPf --------------------------
	.section	.text._Z17col2im_gpu_kerneliPKfiiiiiiiPf,"ax",@progbits
	.align	128
        .global         _Z17col2im_gpu_kerneliPKfiiiiiiiPf
        .type           _Z17col2im_gpu_kerneliPKfiiiiiiiPf,@function
        .size           _Z17col2im_gpu_kerneliPKfiiiiiiiPf,(.L_x_16 - _Z17col2im_gpu_kerneliPKfiiiiiiiPf)
        .other          _Z17col2im_gpu_kerneliPKfiiiiiiiPf,@"STO_CUDA_ENTRY STV_DEFAULT"
_Z17col2im_gpu_kerneliPKfiiiiiiiPf:
.text._Z17col2im_gpu_kerneliPKfiiiiiiiPf:
[----:B------:R-:W-:Y:S01]  /*0000*/  LDC R1, c[0x0][0x37c] ;  /* 0x0000df00ff017b82 */ /* 0x000fe20000000800 */
[----:B------:R-:W0:Y:S01]  /*0010*/  S2R R3, SR_CTAID.X ;  /* 0x0000000000037919 */ /* 0x000e220000002500 */
[----:B------:R-:W0:Y:S01]  /*0020*/  LDCU UR6, c[0x0][0x360] ;  /* 0x00006c00ff0677ac */ /* 0x000e220008000800 */
[----:B------:R-:W0:Y:S01]  /*0030*/  S2R R0, SR_TID.X ;  /* 0x0000000000007919 */ /* 0x000e220000002100 */
[----:B------:R-:W1:Y:S01]  /*0040*/  LDCU UR4, c[0x0][0x380] ;  /* 0x00007000ff0477ac */ /* 0x000e620008000800 */
[----:B0-----:R-:W-:-:S05]  /*0050*/  IMAD R3, R3, UR6, R0 ;  /* 0x0000000603037c24 */ /* 0x001fca000f8e0200 */
[----:B-1----:R-:W-:-:S13]  /*0060*/  ISETP.GE.AND P0, PT, R3, UR4, PT ;  /* 0x0000000403007c0c */ /* 0x002fda000bf06270 */
[----:B------:R-:W-:Y:S05]  /*0070*/  @P0 EXIT ;  /* 0x000000000000094d */ /* 0x000fea0003800000 */
[----:B------:R-:W0:Y:S01]  /*0080*/  LDCU.64 UR8, c[0x0][0x3a0] ;  /* 0x00007400ff0877ac */ /* 0x000e220008000a00 */
[----:B------:R-:W1:Y:S01]  /*0090*/  LDC.64 R4, c[0x0][0x390] ;  /* 0x0000e400ff047b82 */ /* 0x000e620000000a00 */
[----:B------:R-:W2:Y:S01]  /*00a0*/  LDCU UR4, c[0x0][0x398] ;  /* 0x00007300ff0477ac */ /* 0x000ea20008000800 */
[----:B------:R-:W3:Y:S01]  /*00b0*/  LDCU UR5, c[0x0][0x370] ;  /* 0x00006e00ff0577ac */ /* 0x000ee20008000800 */
[----:B------:R-:W4:Y:S01]  /*00c0*/  LDCU UR10, c[0x0][0x3a8] ;  /* 0x00007500ff0a77ac */ /* 0x000f220008000800 */
[----:B------:R-:W1:Y:S01]  /*00d0*/  LDCU.64 UR12, c[0x0][0x358] ;  /* 0x00006b00ff0c77ac */ /* 0x000e620008000a00 */
[----:B0-----:R-:W-:Y:S02]  /*00e0*/  UIADD3 UR7, UPT, UPT, URZ, -UR8, URZ ;  /* 0x80000008ff077290 */ /* 0x001fe4000fffe0ff */
[----:B------:R-:W-:Y:S02]  /*00f0*/  UIADD3 UR8, UPT, UPT, URZ, -UR8, URZ ;  /* 0x80000008ff087290 */ /* 0x000fe4000fffe0ff */
[----:B--2---:R-:W-:Y:S01]  /*0100*/  UIMAD UR4, UR7, UR4, URZ ;  /* 0x00000004070472a4 */ /* 0x004fe2000f8e02ff */
[----:B-1----:R-:W-:Y:S01]  /*0110*/  IMAD R0, R5, R4, RZ ;  /* 0x0000000405007224 */ /* 0x002fe200078e02ff */
[----:B------:R-:W-:-:S02]  /*0120*/  UIMAD UR7, UR8, UR9, URZ ;  /* 0x00000009080772a4 */ /* 0x000fc4000f8e02ff */
[----:B---3--:R-:W-:Y:S02]  /*0130*/  UIMAD UR6, UR6, UR5, URZ ;  /* 0x00000005060672a4 */ /* 0x008fe4000f8e02ff */
[----:B------:R-:W-:Y:S02]  /*0140*/  UIMAD UR4, UR4, UR9, 0x1 ;  /* 0x00000001040474a4 */ /* 0x000fe4000f8e0209 */
[----:B----4-:R-:W-:-:S12]  /*0150*/  UIMAD UR5, UR7, UR10, 0x1 ;  /* 0x00000001070574a4 */ /* 0x010fd8000f8e020a */
.L_x_14:
[----:B0-----:R-:W0:Y:S01]  /*0160*/  LDC R4, c[0x0][0x394] ;  /* 0x0000e500ff047b82 */ /* 0x001e220000000800 */
[----:B------:R-:W-:Y:S01]  /*0170*/  IABS R8, R3 ;  /* 0x0000000300087213 */ /* 0x000fe20000000000 */
[----:B------:R-:W1:Y:S01]  /*0180*/  LDCU UR7, c[0x0][0x39c] ;  /* 0x00007380ff0777ac */ /* 0x000e620008000800 */
[----:B------:R-:W-:Y:S01]  /*0190*/  IABS R15, R0 ;  /* 0x00000000000f7213 */ /* 0x000fe20000000000 */
[----:B------:R-:W-:Y:S01]  /*01a0*/  BSSY.RECONVERGENT B0, `(.L_x_0) ;  /* 0x000007a000007945 */ /* 0x000fe20003800200 */
[----:B------:R-:W-:-:S03]  /*01b0*/  ISETP.GE.AND P3, PT, R3, RZ, PT ;  /* 0x000000ff0300720c */ /* 0x000fc60003f66270 */
[----:B------:R-:W2:Y:S01]  /*01c0*/  LDC R12, c[0x0][0x390] ;  /* 0x0000e400ff0c7b82 */ /* 0x000ea20000000800 */
[-C--:B0-----:R-:W-:Y:S02]  /*01d0*/  IABS R9, R4.reuse ;  /* 0x0000000400097213 */ /* 0x081fe40000000000 */
[----:B------:R-:W-:Y:S02]  /*01e0*/  LOP3.LUT R13, RZ, R4, RZ, 0x33, !PT ;  /* 0x00000004ff0d7212 */ /* 0x000fe400078e33ff */
[----:B------:R-:W0:Y:S01]  /*01f0*/  I2F.RP R5, R9 ;  /* 0x0000000900057306 */ /* 0x000e220000209400 */
[----:B--2---:R-:W-:-:S07]  /*0200*/  IABS R10, R12 ;  /* 0x0000000c000a7213 */ /* 0x004fce0000000000 */
[----:B0-----:R-:W0:Y:S02]  /*0210*/  MUFU.RCP R5, R5 ;  /* 0x0000000500057308 */ /* 0x001e240000001000 */
[----:B0-----:R-:W-:-:S06]  /*0220*/  VIADD R6, R5, 0xffffffe ;  /* 0x0ffffffe05067836 */ /* 0x001fcc0000000000 */
[----:B------:R0:W2:Y:S02]  /*0230*/  F2I.FTZ.U32.TRUNC.NTZ R7, R6 ;  /* 0x0000000600077305 */ /* 0x0000a4000021f000 */
[----:B0-----:R-:W-:Y:S02]  /*0240*/  IMAD.MOV.U32 R6, RZ, RZ, RZ ;  /* 0x000000ffff067224 */ /* 0x001fe400078e00ff */
[----:B--2---:R-:W-:-:S04]  /*0250*/  IMAD.MOV R2, RZ, RZ, -R7 ;  /* 0x000000ffff027224 */ /* 0x004fc800078e0a07 */
[----:B------:R-:W-:Y:S01]  /*0260*/  IMAD R11, R2, R9, RZ ;  /* 0x00000009020b7224 */ /* 0x000fe200078e02ff */
[----:B------:R-:W-:Y:S02]  /*0270*/  MOV R2, R8 ;  /* 0x0000000800027202 */ /* 0x000fe40000000f00 */
[----:B------:R-:W-:Y:S01]  /*0280*/  LOP3.LUT R8, R3, R4, RZ, 0x3c, !PT ;  /* 0x0000000403087212 */ /* 0x000fe200078e3cff */
[----:B------:R-:W-:Y:S02]  /*0290*/  IMAD.HI.U32 R7, R7, R11, R6 ;  /* 0x0000000b07077227 */ /* 0x000fe400078e0006 */
[----:B------:R-:W0:Y:S01]  /*02a0*/  I2F.RP R11, R10 ;  /* 0x0000000a000b7306 */ /* 0x000e220000209400 */
[----:B------:R-:W-:Y:S01]  /*02b0*/  ISETP.GE.AND P2, PT, R8, RZ, PT ;  /* 0x000000ff0800720c */ /* 0x000fe20003f46270 */
[----:B------:R-:W2:Y:S02]  /*02c0*/  LDC R6, c[0x0][0x3a0] ;  /* 0x0000e800ff067b82 */ /* 0x000ea40000000800 */
[----:B------:R-:W-:-:S04]  /*02d0*/  IMAD.HI.U32 R7, R7, R2, RZ ;  /* 0x0000000207077227 */ /* 0x000fc800078e00ff */
[----:B------:R-:W-:-:S04]  /*02e0*/  IMAD.MOV R14, RZ, RZ, -R7 ;  /* 0x000000ffff0e7224 */ /* 0x000fc800078e0a07 */
[C---:B------:R-:W-:Y:S01]  /*02f0*/  IMAD R14, R9.reuse, R14, R2 ;  /* 0x0000000e090e7224 */ /* 0x040fe200078e0202 */
[----:B0-----:R-:W0:Y:S04]  /*0300*/  MUFU.RCP R11, R11 ;  /* 0x0000000b000b7308 */ /* 0x001e280000001000 */
[----:B------:R-:W-:-:S13]  /*0310*/  ISETP.GT.U32.AND P1, PT, R9, R14, PT ;  /* 0x0000000e0900720c */ /* 0x000fda0003f24070 */
[-C--:B------:R-:W-:Y:S01]  /*0320*/  @!P1 IADD3 R14, PT, PT, R14, -R9.reuse, RZ ;  /* 0x800000090e0e9210 */ /* 0x080fe20007ffe0ff */
[----:B------:R-:W-:Y:S02]  /*0330*/  @!P1 VIADD R7, R7, 0x1 ;  /* 0x0000000107079836 */ /* 0x000fe40000000000 */
[----:B0-----:R-:W-:Y:S01]  /*0340*/  VIADD R5, R11, 0xffffffe ;  /* 0x0ffffffe0b057836 */ /* 0x001fe20000000000 */
[----:B------:R-:W-:-:S05]  /*0350*/  ISETP.GE.U32.AND P0, PT, R14, R9, PT ;  /* 0x000000090e00720c */ /* 0x000fca0003f06070 */
[----:B------:R-:W0:Y:S08]  /*0360*/  F2I.FTZ.U32.TRUNC.NTZ R5, R5 ;  /* 0x0000000500057305 */ /* 0x000e30000021f000 */
[----:B------:R-:W-:Y:S02]  /*0370*/  @P0 IADD3 R7, PT, PT, R7, 0x1, RZ ;  /* 0x0000000107070810 */ /* 0x000fe40007ffe0ff */
[----:B------:R-:W-:Y:S01]  /*0380*/  ISETP.NE.AND P0, PT, R4, RZ, PT ;  /* 0x000000ff0400720c */ /* 0x000fe20003f05270 */
[----:B------:R-:W-:-:S02]  /*0390*/  IMAD.MOV.U32 R4, RZ, RZ, RZ ;  /* 0x000000ffff047224 */ /* 0x000fc400078e00ff */
[----:B------:R-:W-:Y:S02]  /*03a0*/  IMAD.MOV.U32 R8, RZ, RZ, R7 ;  /* 0x000000ffff087224 */ /* 0x000fe400078e0007 */
[----:B------:R-:W-:Y:S02]  /*03b0*/  IMAD.MOV.U32 R7, RZ, RZ, R15 ;  /* 0x000000ffff077224 */ /* 0x000fe400078e000f */
[----:B0-----:R-:W-:Y:S01]  /*03c0*/  IMAD.MOV R11, RZ, RZ, -R5 ;  /* 0x000000ffff0b7224 */ /* 0x001fe200078e0a05 */
[----:B------:R-:W-:Y:S01]  /*03d0*/  @!P2 IADD3 R8, PT, PT, -R8, RZ, RZ ;  /* 0x000000ff0808a210 */ /* 0x000fe20007ffe1ff */
[----:B------:R-:W0:Y:S01]  /*03e0*/  I2F.RP R16, R7 ;  /* 0x0000000700107306 */ /* 0x000e220000209400 */
[----:B------:R-:W-:Y:S01]  /*03f0*/  ISETP.GT.U32.AND P2, PT, R9, R14, PT ;  /* 0x0000000e0900720c */ /* 0x000fe20003f44070 */
[----:B------:R-:W-:Y:S01]  /*0400*/  IMAD R11, R11, R10, RZ ;  /* 0x0000000a0b0b7224 */ /* 0x000fe200078e02ff */
[----:B------:R-:W-:Y:S01]  /*0410*/  SEL R15, R13, R8, !P0 ;  /* 0x000000080d0f7207 */ /* 0x000fe20004000000 */
[----:B------:R-:W-:Y:S01]  /*0420*/  IMAD.IADD R9, R14, 0x1, -R9 ;  /* 0x000000010e097824 */ /* 0x000fe200078e0a09 */
[----:B--2---:R-:W-:Y:S01]  /*0430*/  IABS R8, R6 ;  /* 0x0000000600087213 */ /* 0x004fe20000000000 */
[----:B------:R-:W-:Y:S01]  /*0440*/  IMAD.HI.U32 R4, R5, R11, R4 ;  /* 0x0000000b05047227 */ /* 0x000fe200078e0004 */
[----:B------:R-:W-:-:S02]  /*0450*/  IABS R17, R15 ;  /* 0x0000000f00117213 */ /* 0x000fc40000000000 */
[----:B------:R-:W2:Y:S01]  /*0460*/  I2F.RP R18, R8 ;  /* 0x0000000800127306 */ /* 0x000ea20000209400 */
[----:B------:R-:W-:Y:S02]  /*0470*/  SEL R14, R9, R14, !P2 ;  /* 0x0000000e090e7207 */ /* 0x000fe40005000000 */
[----:B------:R-:W-:Y:S01]  /*0480*/  IMAD.HI.U32 R4, R4, R17, RZ ;  /* 0x0000001104047227 */ /* 0x000fe200078e00ff */
[----:B------:R-:W-:Y:S02]  /*0490*/  ISETP.GE.AND P5, PT, R15, RZ, PT ;  /* 0x000000ff0f00720c */ /* 0x000fe40003fa6270 */
[----:B------:R-:W-:Y:S01]  /*04a0*/  IABS R15, R0 ;  /* 0x00000000000f7213 */ /* 0x000fe20000000000 */
[----:B------:R-:W-:Y:S01]  /*04b0*/  @!P3 IMAD.MOV R14, RZ, RZ, -R14 ;  /* 0x000000ffff0eb224 */ /* 0x000fe200078e0a0e */
[----:B0-----:R-:W0:Y:S01]  /*04c0*/  MUFU.RCP R16, R16 ;  /* 0x0000001000107308 */ /* 0x001e220000001000 */
[----:B------:R-:W-:-:S03]  /*04d0*/  IADD3 R4, PT, PT, -R4, RZ, RZ ;  /* 0x000000ff04047210 */ /* 0x000fc60007ffe1ff */
[----:B------:R-:W-:Y:S02]  /*04e0*/  SEL R13, R13, R14, !P0 ;  /* 0x0000000e0d0d7207 */ /* 0x000fe40004000000 */
[C---:B------:R-:W-:Y:S02]  /*04f0*/  IMAD R17, R10.reuse, R4, R17 ;  /* 0x000000040a117224 */ /* 0x040fe400078e0211 */
[----:B--2---:R-:W2:Y:S03]  /*0500*/  MUFU.RCP R18, R18 ;  /* 0x0000001200127308 */ /* 0x004ea60000001000 */
[----:B------:R-:W-:Y:S01]  /*0510*/  ISETP.GT.U32.AND P1, PT, R10, R17, PT ;  /* 0x000000110a00720c */ /* 0x000fe20003f24070 */
[----:B0-----:R-:W-:-:S06]  /*0520*/  VIADD R11, R16, 0xffffffe ;  /* 0x0ffffffe100b7836 */ /* 0x001fcc0000000000 */
[----:B------:R-:W0:Y:S06]  /*0530*/  F2I.FTZ.U32.TRUNC.NTZ R11, R11 ;  /* 0x0000000b000b7305 */ /* 0x000e2c000021f000 */
[----:B------:R-:W-:Y:S01]  /*0540*/  @!P1 IMAD.IADD R17, R17, 0x1, -R10 ;  /* 0x0000000111119824 */ /* 0x000fe200078e0a0a */
[----:B--2---:R-:W-:Y:S02]  /*0550*/  IADD3 R4, PT, PT, R18, 0xffffffe, RZ ;  /* 0x0ffffffe12047810 */ /* 0x004fe40007ffe0ff */
[----:B------:R-:W-:Y:S02]  /*0560*/  ISETP.NE.AND P1, PT, R12, RZ, PT ;  /* 0x000000ff0c00720c */ /* 0x000fe40003f25270 */
[----:B------:R-:W-:Y:S01]  /*0570*/  ISETP.GT.U32.AND P4, PT, R10, R17, PT ;  /* 0x000000110a00720c */ /* 0x000fe20003f84070 */
[----:B------:R2:W3:Y:S01]  /*0580*/  F2I.FTZ.U32.TRUNC.NTZ R5, R4 ;  /* 0x0000000400057305 */ /* 0x0004e2000021f000 */
[----:B0-----:R-:W-:-:S02]  /*0590*/  IMAD.MOV R16, RZ, RZ, -R11 ;  /* 0x000000ffff107224 */ /* 0x001fc400078e0a0b */
[----:B--2---:R-:W-:-:S09]  /*05a0*/  IMAD.MOV.U32 R4, RZ, RZ, RZ ;  /* 0x000000ffff047224 */ /* 0x004fd200078e00ff */
[----:B------:R-:W-:Y:S01]  /*05b0*/  @!P4 IADD3 R17, PT, PT, R17, -R10, RZ ;  /* 0x8000000a1111c210 */ /* 0x000fe20007ffe0ff */
[----:B------:R-:W-:Y:S02]  /*05c0*/  IMAD R9, R16, R7, RZ ;  /* 0x0000000710097224 */ /* 0x000fe400078e02ff */
[----:B------:R-:W-:Y:S01]  /*05d0*/  IMAD.MOV.U32 R10, RZ, RZ, RZ ;  /* 0x000000ffff0a7224 */ /* 0x000fe200078e00ff */
[----:B------:R-:W-:Y:S01]  /*05e0*/  @!P5 IADD3 R17, PT, PT, -R17, RZ, RZ ;  /* 0x000000ff1111d210 */ /* 0x000fe20007ffe1ff */
[----:B---3--:R-:W-:Y:S01]  /*05f0*/  IMAD.MOV R19, RZ, RZ, -R5 ;  /* 0x000000ffff137224 */ /* 0x008fe200078e0a05 */
[----:B------:R-:W-:Y:S01]  /*0600*/  @!P1 LOP3.LUT R17, RZ, R12, RZ, 0x33, !PT ;  /* 0x0000000cff119212 */ /* 0x000fe200078e33ff */
[----:B------:R-:W-:Y:S02]  /*0610*/  IMAD.HI.U32 R11, R11, R9, R10 ;  /* 0x000000090b0b7227 */ /* 0x000fe400078e000a */
[----:B------:R-:W0:Y:S01]  /*0620*/  LDC R9, c[0x0][0x398] ;  /* 0x0000e600ff097b82 */ /* 0x000e220000000800 */
[----:B-1----:R-:W-:Y:S01]  /*0630*/  IADD3 R14, PT, PT, R17, UR7, RZ ;  /* 0x00000007110e7c10 */ /* 0x002fe2000fffe0ff */
[----:B------:R-:W-:-:S02]  /*0640*/  VIADD R12, R13, UR7 ;  /* 0x000000070d0c7c36 */ /* 0x000fc40008000000 */
[----:B------:R-:W-:Y:S01]  /*0650*/  IMAD R13, R19, R8, RZ ;  /* 0x00000008130d7224 */ /* 0x000fe200078e02ff */
[----:B------:R-:W-:Y:S01]  /*0660*/  IABS R19, R14 ;  /* 0x0000000e00137213 */ /* 0x000fe20000000000 */
[----:B------:R-:W-:Y:S01]  /*0670*/  IMAD.MOV R16, RZ, RZ, -R15 ;  /* 0x000000ffff107224 */ /* 0x000fe200078e0a0f */
[----:B------:R-:W-:Y:S01]  /*0680*/  IABS R17, R12 ;  /* 0x0000000c00117213 */ /* 0x000fe20000000000 */
[----:B------:R-:W-:-:S04]  /*0690*/  IMAD.HI.U32 R15, R11, R2, RZ ;  /* 0x000000020b0f7227 */ /* 0x000fc800078e00ff */
[----:B------:R-:W-:-:S04]  /*06a0*/  IMAD.HI.U32 R10, R5, R13, R4 ;  /* 0x0000000d050a7227 */ /* 0x000fc800078e0004 */
[----:B------:R-:W-:Y:S02]  /*06b0*/  IMAD R16, R15, R16, R2 ;  /* 0x000000100f107224 */ /* 0x000fe400078e0202 */
[----:B------:R-:W-:-:S03]  /*06c0*/  IMAD.HI.U32 R13, R10, R17, RZ ;  /* 0x000000110a0d7227 */ /* 0x000fc600078e00ff */
[----:B------:R-:W-:Y:S01]  /*06d0*/  ISETP.GT.U32.AND P0, PT, R7, R16, PT ;  /* 0x000000100700720c */ /* 0x000fe20003f04070 */
[----:B------:R-:W-:Y:S01]  /*06e0*/  IMAD.HI.U32 R11, R10, R19, RZ ;  /* 0x000000130a0b7227 */ /* 0x000fe200078e00ff */
[----:B------:R-:W-:Y:S02]  /*06f0*/  IADD3 R2, PT, PT, -R13, RZ, RZ ;  /* 0x000000ff0d027210 */ /* 0x000fe40007ffe1ff */
[----:B0-----:R-:W-:Y:S01]  /*0700*/  ISETP.GE.AND P1, PT, R12, R9, PT ;  /* 0x000000090c00720c */ /* 0x001fe20003f26270 */
[----:B------:R-:W-:Y:S02]  /*0710*/  IMAD.MOV R4, RZ, RZ, -R11 ;  /* 0x000000ffff047224 */ /* 0x000fe400078e0a0b */
[C---:B------:R-:W-:Y:S02]  /*0720*/  IMAD R17, R8.reuse, R2, R17 ;  /* 0x0000000208117224 */ /* 0x040fe400078e0211 */
[----:B------:R-:W-:Y:S02]  /*0730*/  HFMA2 R2, -RZ, RZ, 0, 0 ;  /* 0x00000000ff027431 */ /* 0x000fe400000001ff */
[C---:B------:R-:W-:Y:S01]  /*0740*/  IMAD R19, R8.reuse, R4, R19 ;  /* 0x0000000408137224 */ /* 0x040fe200078e0213 */
[----:B------:R-:W-:Y:S01]  /*0750*/  ISETP.GT.U32.AND P4, PT, R8, R17, PT ;  /* 0x000000110800720c */ /* 0x000fe20003f84070 */
[----:B------:R-:W-:-:S03]  /*0760*/  @!P0 IMAD.IADD R16, R16, 0x1, -R7 ;  /* 0x0000000110108824 */ /* 0x000fc600078e0a07 */
[----:B------:R-:W-:Y:S01]  /*0770*/  ISETP.GT.U32.AND P5, PT, R8, R19, PT ;  /* 0x000000130800720c */ /* 0x000fe20003fa4070 */
[----:B------:R-:W-:-:S12]  /*0780*/  @!P1 BRA `(.L_x_1) ;  /* 0x00000000006c9947 */ /* 0x000fd80003800000 */
[----:B------:R-:W0:Y:S01]  /*0790*/  LDC R2, c[0x0][0x3a0] ;  /* 0x0000e800ff027b82 */ /* 0x000e220000000800 */
[----:B------:R-:W-:-:S04]  /*07a0*/  IADD3 R21, PT, PT, R12, -R9, RZ ;  /* 0x800000090c157210 */ /* 0x000fc80007ffe0ff */
[----:B------:R-:W-:Y:S02]  /*07b0*/  IABS R22, R21 ;  /* 0x0000001500167213 */ /* 0x000fe40000000000 */
[-C--:B0-----:R-:W-:Y:S02]  /*07c0*/  IABS R18, R2.reuse ;  /* 0x0000000200127213 */ /* 0x081fe40000000000 */
[----:B------:R-:W-:Y:S02]  /*07d0*/  LOP3.LUT R21, R21, R2, RZ, 0x3c, !PT ;  /* 0x0000000215157212 */ /* 0x000fe400078e3cff */
[----:B------:R-:W0:Y:S02]  /*07e0*/  I2F.RP R20, R18 ;  /* 0x0000001200147306 */ /* 0x000e240000209400 */
[----:B------:R-:W-:-:S06]  /*07f0*/  ISETP.GE.AND P3, PT, R21, RZ, PT ;  /* 0x000000ff1500720c */ /* 0x000fcc0003f66270 */
[----:B0-----:R-:W0:Y:S02]  /*0800*/  MUFU.RCP R20, R20 ;  /* 0x0000001400147308 */ /* 0x001e240000001000 */
[----:B0-----:R-:W-:-:S06]  /*0810*/  VIADD R4, R20, 0xffffffe ;  /* 0x0ffffffe14047836 */ /* 0x001fcc0000000000 */
[----:B------:R0:W1:Y:S02]  /*0820*/  F2I.FTZ.U32.TRUNC.NTZ R5, R4 ;  /* 0x0000000400057305 */ /* 0x000064000021f000 */
[----:B0-----:R-:W-:Y:S02]  /*0830*/  IMAD.MOV.U32 R4, RZ, RZ, RZ ;  /* 0x000000ffff047224 */ /* 0x001fe400078e00ff */
[----:B-1----:R-:W-:-:S04]  /*0840*/  IMAD.MOV R23, RZ, RZ, -R5 ;  /* 0x000000ffff177224 */ /* 0x002fc800078e0a05 */
[----:B------:R-:W-:-:S04]  /*0850*/  IMAD R23, R23, R18, RZ ;  /* 0x0000001217177224 */ /* 0x000fc800078e02ff */
[----:B------:R-:W-:-:S04]  /*0860*/  IMAD.HI.U32 R5, R5, R23, R4 ;  /* 0x0000001705057227 */ /* 0x000fc800078e0004 */
[----:B------:R-:W-:-:S04]  /*0870*/  IMAD.MOV.U32 R23, RZ, RZ, R22 ;  /* 0x000000ffff177224 */ /* 0x000fc800078e0016 */
[----:B------:R-:W-:-:S05]  /*0880*/  IMAD.HI.U32 R5, R5, R23, RZ ;  /* 0x0000001705057227 */ /* 0x000fca00078e00ff */
[----:B------:R-:W-:-:S05]  /*0890*/  IADD3 R20, PT, PT, -R5, RZ, RZ ;  /* 0x000000ff05147210 */ /* 0x000fca0007ffe1ff */
[----:B------:R-:W-:-:S05]  /*08a0*/  IMAD R23, R18, R20, R23 ;  /* 0x0000001412177224 */ /* 0x000fca00078e0217 */
[----:B------:R-:W-:-:S13]  /*08b0*/  ISETP.GT.U32.AND P2, PT, R18, R23, PT ;  /* 0x000000171200720c */ /* 0x000fda0003f44070 */
[----:B------:R-:W-:Y:S02]  /*08c0*/  @!P2 IMAD.IADD R23, R23, 0x1, -R18 ;  /* 0x000000011717a824 */ /* 0x000fe400078e0a12 */
[----:B------:R-:W-:Y:S01]  /*08d0*/  @!P2 VIADD R5, R5, 0x1 ;  /* 0x000000010505a836 */ /* 0x000fe20000000000 */
[----:B------:R-:W-:Y:S02]  /*08e0*/  ISETP.NE.AND P2, PT, R2, RZ, PT ;  /* 0x000000ff0200720c */ /* 0x000fe40003f45270 */
[----:B------:R-:W-:-:S13]  /*08f0*/  ISETP.GE.U32.AND P1, PT, R23, R18, PT ;  /* 0x000000121700720c */ /* 0x000fda0003f26070 */
[----:B------:R-:W-:-:S05]  /*0900*/  @P1 IADD3 R5, PT, PT, R5, 0x1, RZ ;  /* 0x0000000105051810 */ /* 0x000fca0007ffe0ff */
[----:B------:R-:W-:Y:S01]  /*0910*/  @!P3 IMAD.MOV R5, RZ, RZ, -R5 ;  /* 0x000000ffff05b224 */ /* 0x000fe200078e0a05 */
[----:B------:R-:W-:-:S05]  /*0920*/  @!P2 LOP3.LUT R5, RZ, R2, RZ, 0x33, !PT ;  /* 0x00000002ff05a212 */ /* 0x000fca00078e33ff */
[----:B------:R-:W-:-:S07]  /*0930*/  VIADD R2, R5, 0x1 ;  /* 0x0000000105027836 */ /* 0x000fce0000000000 */
.L_x_1:
[----:B------:R-:W-:Y:S05]  /*0940*/  BSYNC.RECONVERGENT B0 ;  /* 0x0000000000007941 */ /* 0x000fea0003800200 */
.L_x_0:
[----:B------:R-:W-:Y:S01]  /*0950*/  ISETP.GE.U32.AND P6, PT, R16, R7, PT ;  /* 0x000000071000720c */ /* 0x000fe20003fc6070 */
[----:B------:R-:W-:Y:S01]  /*0960*/  @!P5 IMAD.IADD R19, R19, 0x1, -R8 ;  /* 0x000000011313d824 */ /* 0x000fe200078e0a08 */
[----:B------:R-:W-:Y:S01]  /*0970*/  @!P4 IADD3 R17, PT, PT, R17, -R8, RZ ;  /* 0x800000081111c210 */ /* 0x000fe20007ffe0ff */
[----:B------:R-:W0:Y:S01]  /*0980*/  LDC R5, c[0x0][0x3a8] ;  /* 0x0000ea00ff057b82 */ /* 0x000e220000000800 */
[----:B------:R-:W-:Y:S01]  /*0990*/  @!P0 VIADD R15, R15, 0x1 ;  /* 0x000000010f0f8836 */ /* 0x000fe20000000000 */
[----:B------:R-:W-:Y:S01]  /*09a0*/  LOP3.LUT R7, R3, R0, RZ, 0x3c, !PT ;  /* 0x0000000003077212 */ /* 0x000fe200078e3cff */
[----:B------:R-:W-:Y:S01]  /*09b0*/  @!P5 VIADD R11, R11, 0x1 ;  /* 0x000000010b0bd836 */ /* 0x000fe20000000000 */
[-C--:B------:R-:W-:Y:S01]  /*09c0*/  ISETP.GE.U32.AND P1, PT, R19, R8.reuse, PT ;  /* 0x000000081300720c */ /* 0x080fe20003f26070 */
[----:B------:R-:W-:Y:S01]  /*09d0*/  @!P4 VIADD R13, R13, 0x1 ;  /* 0x000000010d0dc836 */ /* 0x000fe20000000000 */
[----:B------:R-:W-:Y:S01]  /*09e0*/  ISETP.GE.U32.AND P3, PT, R17, R8, PT ;  /* 0x000000081100720c */ /* 0x000fe20003f66070 */
[----:B------:R-:W-:Y:S01]  /*09f0*/  BSSY.RECONVERGENT B0, `(.L_x_2) ;  /* 0x0000022000007945 */ /* 0x000fe20003800200 */
[----:B------:R-:W1:Y:S01]  /*0a00*/  LDC R4, c[0x0][0x3a4] ;  /* 0x0000e900ff047b82 */ /* 0x000e620000000800 */
[----:B------:R-:W-:-:S02]  /*0a10*/  LOP3.LUT R17, R14, R6, RZ, 0x3c, !PT ;  /* 0x000000060e117212 */ /* 0x000fc400078e3cff */
[----:B------:R-:W-:Y:S02]  /*0a20*/  ISETP.GE.AND P5, PT, R14, R9, PT ;  /* 0x000000090e00720c */ /* 0x000fe40003fa6270 */
[----:B------:R-:W-:Y:S02]  /*0a30*/  @P6 IADD3 R15, PT, PT, R15, 0x1, RZ ;  /* 0x000000010f0f6810 */ /* 0x000fe40007ffe0ff */
[----:B------:R-:W-:Y:S02]  /*0a40*/  ISETP.GE.AND P2, PT, R7, RZ, PT ;  /* 0x000000ff0700720c */ /* 0x000fe40003f46270 */
[----:B------:R-:W-:Y:S01]  /*0a50*/  ISETP.GE.AND P6, PT, R17, RZ, PT ;  /* 0x000000ff1100720c */ /* 0x000fe20003fc6270 */
[----:B------:R-:W-:Y:S01]  /*0a60*/  @P1 VIADD R11, R11, 0x1 ;  /* 0x000000010b0b1836 */ /* 0x000fe20000000000 */
[----:B------:R-:W-:Y:S02]  /*0a70*/  LOP3.LUT R16, R12, R6, RZ, 0x3c, !PT ;  /* 0x000000060c107212 */ /* 0x000fe400078e3cff */
[----:B------:R-:W-:-:S02]  /*0a80*/  ISETP.NE.AND P4, PT, R0, RZ, PT ;  /* 0x000000ff0000720c */ /* 0x000fc40003f85270 */
[----:B------:R-:W-:Y:S01]  /*0a90*/  ISETP.GE.AND P0, PT, R16, RZ, PT ;  /* 0x000000ff1000720c */ /* 0x000fe20003f06270 */
[----:B------:R-:W-:Y:S01]  /*0aa0*/  IMAD.MOV.U32 R16, RZ, RZ, R11 ;  /* 0x000000ffff107224 */ /* 0x000fe200078e000b */
[----:B------:R-:W-:Y:S02]  /*0ab0*/  MOV R7, RZ ;  /* 0x000000ff00077202 */ /* 0x000fe40000000f00 */
[----:B------:R-:W-:Y:S02]  /*0ac0*/  @P3 IADD3 R13, PT, PT, R13, 0x1, RZ ;  /* 0x000000010d0d3810 */ /* 0x000fe40007ffe0ff */
[----:B------:R-:W-:Y:S01]  /*0ad0*/  ISETP.NE.AND P1, PT, R6, RZ, PT ;  /* 0x000000ff0600720c */ /* 0x000fe20003f25270 */
[----:B------:R-:W-:Y:S01]  /*0ae0*/  @!P6 IMAD.MOV R16, RZ, RZ, -R16 ;  /* 0x000000ffff10e224 */ /* 0x000fe200078e0a10 */
[----:B------:R-:W-:Y:S02]  /*0af0*/  @!P2 IADD3 R15, PT, PT, -R15, RZ, RZ ;  /* 0x000000ff0f0fa210 */ /* 0x000fe40007ffe1ff */
[----:B------:R-:W-:Y:S01]  /*0b00*/  LOP3.LUT R19, RZ, R6, RZ, 0x33, !PT ;  /* 0x00000006ff137212 */ /* 0x000fe200078e33ff */
[----:B------:R-:W-:Y:S08]  /*0b10*/  @!P5 BRA `(.L_x_3) ;  /* 0x00000000003cd947 */ /* 0x000ff00003800000 */
[----:B------:R-:W-:-:S04]  /*0b20*/  IADD3 R7, PT, PT, R14, -R9, RZ ;  /* 0x800000090e077210 */ /* 0x000fc80007ffe0ff */
[----:B------:R-:W-:Y:S02]  /*0b30*/  IABS R11, R7 ;  /* 0x00000007000b7213 */ /* 0x000fe40000000000 */
[----:B------:R-:W-:-:S03]  /*0b40*/  LOP3.LUT R6, R7, R6, RZ, 0x3c, !PT ;  /* 0x0000000607067212 */ /* 0x000fc600078e3cff */
[----:B------:R-:W-:Y:S01]  /*0b50*/  IMAD.HI.U32 R10, R10, R11, RZ ;  /* 0x0000000b0a0a7227 */ /* 0x000fe200078e00ff */
[----:B------:R-:W-:-:S03]  /*0b60*/  ISETP.GE.AND P5, PT, R6, RZ, PT ;  /* 0x000000ff0600720c */ /* 0x000fc60003fa6270 */
[----:B------:R-:W-:-:S04]  /*0b70*/  IMAD.MOV R17, RZ, RZ, -R10 ;  /* 0x000000ffff117224 */ /* 0x000fc800078e0a0a */
[----:B------:R-:W-:-:S05]  /*0b80*/  IMAD R11, R8, R17, R11 ;  /* 0x00000011080b7224 */ /* 0x000fca00078e020b */
[----:B------:R-:W-:-:S13]  /*0b90*/  ISETP.GT.U32.AND P3, PT, R8, R11, PT ;  /* 0x0000000b0800720c */ /* 0x000fda0003f64070 */
[----:B------:R-:W-:Y:S01]  /*0ba0*/  @!P3 IADD3 R11, PT, PT, R11, -R8, RZ ;  /* 0x800000080b0bb210 */ /* 0x000fe20007ffe0ff */
[----:B------:R-:W-:-:S03]  /*0bb0*/  @!P3 VIADD R10, R10, 0x1 ;  /* 0x000000010a0ab836 */ /* 0x000fc60000000000 */
[----:B------:R-:W-:-:S13]  /*0bc0*/  ISETP.GE.U32.AND P2, PT, R11, R8, PT ;  /* 0x000000080b00720c */ /* 0x000fda0003f46070 */
[----:B------:R-:W-:-:S05]  /*0bd0*/  @P2 IADD3 R10, PT, PT, R10, 0x1, RZ ;  /* 0x000000010a0a2810 */ /* 0x000fca0007ffe0ff */
[----:B------:R-:W-:-:S05]  /*0be0*/  @!P5 IMAD.MOV R10, RZ, RZ, -R10 ;  /* 0x000000ffff0ad224 */ /* 0x000fca00078e0a0a */
[----:B------:R-:W-:-:S04]  /*0bf0*/  SEL R7, R19, R10, !P1 ;  /* 0x0000000a13077207 */ /* 0x000fc80004800000 */
[----:B------:R-:W-:-:S07]  /*0c00*/  IADD3 R7, PT, PT, R7, 0x1, RZ ;  /* 0x0000000107077810 */ /* 0x000fce0007ffe0ff */
.L_x_3:
[----:B------:R-:W-:Y:S05]  /*0c10*/  BSYNC.RECONVERGENT B0 ;  /* 0x0000000000007941 */ /* 0x000fea0003800200 */
.L_x_2:
[----:B------:R-:W-:Y:S01]  /*0c20*/  SEL R11, R19, R16, !P1 ;  /* 0x00000010130b7207 */ /* 0x000fe20004800000 */
[----:B------:R-:W-:Y:S01]  /*0c30*/  @!P0 IMAD.MOV R13, RZ, RZ, -R13 ;  /* 0x000000ffff0d8224 */ /* 0x000fe200078e0a0d */
[----:B------:R-:W-:Y:S01]  /*0c40*/  MOV R10, R7 ;  /* 0x00000007000a7202 */ /* 0x000fe20000000f00 */
[----:B------:R-:W-:Y:S01]  /*0c50*/  BSSY.RECONVERGENT B1, `(.L_x_4) ;  /* 0x000004e000017945 */ /* 0x000fe20003800200 */
[----:B-1----:R-:W-:Y:S02]  /*0c60*/  VIADDMNMX R11, R11, 0x1, R4, PT ;  /* 0x000000010b0b7846 */ /* 0x002fe40003800104 */
[----:B------:R-:W-:Y:S02]  /*0c70*/  @!P4 LOP3.LUT R15, RZ, R0, RZ, 0x33, !PT ;  /* 0x00000000ff0fc212 */ /* 0x000fe400078e33ff */
[----:B------:R-:W-:Y:S02]  /*0c80*/  ISETP.GE.AND P0, PT, R10, R11, PT ;  /* 0x0000000b0a00720c */ /* 0x000fe40003f06270 */
[----:B------:R-:W-:Y:S01]  /*0c90*/  SEL R6, R19, R13, !P1 ;  /* 0x0000000d13067207 */ /* 0x000fe20004800000 */
[----:B------:R-:W-:-:S03]  /*0ca0*/  IMAD R14, R15, R9, R14 ;  /* 0x000000090f0e7224 */ /* 0x000fc600078e020e */
[----:B0-----:R-:W-:Y:S01]  /*0cb0*/  VIADDMNMX R13, R6, 0x1, R5, PT ;  /* 0x00000001060d7846 */ /* 0x001fe20003800105 */
[----:B------:R-:W-:Y:S02]  /*0cc0*/  IMAD R15, R14, R9, R12 ;  /* 0x000000090e0f7224 */ /* 0x000fe400078e020c */
[----:B------:R-:W-:-:S04]  /*0cd0*/  IMAD.MOV.U32 R12, RZ, RZ, RZ ;  /* 0x000000ffff0c7224 */ /* 0x000fc800078e00ff */
[----:B------:R-:W-:Y:S05]  /*0ce0*/  @P0 BRA `(.L_x_5) ;  /* 0x0000000400100947 */ /* 0x000fea0003800000 */
[----:B------:R-:W-:Y:S02]  /*0cf0*/  HFMA2 R12, -RZ, RZ, 0, 0 ;  /* 0x00000000ff0c7431 */ /* 0x000fe400000001ff */
[----:B------:R-:W-:-:S07]  /*0d00*/  IMAD R15, R15, R4, RZ ;  /* 0x000000040f0f7224 */ /* 0x000fce00078e02ff */
.L_x_13:
[----:B------:R-:W-:Y:S01]  /*0d10*/  ISETP.GE.AND P0, PT, R2, R13, PT ;  /* 0x0000000d0200720c */ /* 0x000fe20003f06270 */
[----:B------:R-:W-:-:S12]  /*0d20*/  BSSY.RECONVERGENT B0, `(.L_x_6) ;  /* 0x000003d000007945 */ /* 0x000fd80003800200 */
[----:B------:R-:W-:Y:S05]  /*0d30*/  @P0 BRA `(.L_x_7) ;  /* 0x0000000000ec0947 */ /* 0x000fea0003800000 */
[----:B------:R-:W0:Y:S01]  /*0d40*/  LDCU UR7, c[0x0][0x3a8] ;  /* 0x00007500ff0777ac */ /* 0x000e220008000800 */
[----:B------:R-:W-:Y:S01]  /*0d50*/  IMAD.IADD R4, R13, 0x1, -R2 ;  /* 0x000000010d047824 */ /* 0x000fe200078e0a02 */
[----:B------:R-:W-:Y:S01]  /*0d60*/  BSSY.RECONVERGENT B2, `(.L_x_8) ;  /* 0x0000020000027945 */ /* 0x000fe20003800200 */
[----:B------:R-:W-:Y:S01]  /*0d70*/  IMAD R17, R10, UR4, R15 ;  /* 0x000000040a117c24 */ /* 0x000fe2000f8e020f */
[----:B------:R-:W-:Y:S02]  /*0d80*/  PLOP3.LUT P0, PT, PT, PT, PT, 0x80, 0x8 ;  /* 0x000000000008781c */ /* 0x000fe40003f0f070 */
[----:B------:R-:W-:Y:S02]  /*0d90*/  ISETP.GT.AND P1, PT, R4, 0x3, PT ;  /* 0x000000030400780c */ /* 0x000fe40003f24270 */
[----:B------:R-:W-:Y:S01]  /*0da0*/  MOV R14, R2 ;  /* 0x00000002000e7202 */ /* 0x000fe20000000f00 */
[----:B0-----:R-:W-:-:S10]  /*0db0*/  IMAD R17, R17, UR7, RZ ;  /* 0x0000000711117c24 */ /* 0x001fd4000f8e02ff */
[----:B------:R-:W-:Y:S05]  /*0dc0*/  @!P1 BRA `(.L_x_9) ;  /* 0x0000000000649947 */ /* 0x000fea0003800000 */
[----:B------:R-:W0:Y:S01]  /*0dd0*/  LDC.64 R4, c[0x0][0x388] ;  /* 0x0000e200ff047b82 */ /* 0x000e220000000a00 */
[----:B------:R-:W-:Y:S01]  /*0de0*/  PLOP3.LUT P0, PT, PT, PT, PT, 0x8, 0x80 ;  /* 0x000000000080781c */ /* 0x000fe20003f0e170 */
[----:B------:R-:W-:-:S12]  /*0df0*/  VIADD R23, R13, 0xfffffffd ;  /* 0xfffffffd0d177836 */ /* 0x000fd80000000000 */
.L_x_10:
[C---:B------:R-:W-:Y:S01]  /*0e00*/  IADD3 R6, PT, PT, R14.reuse, 0x1, RZ ;  /* 0x000000010e067810 */ /* 0x040fe20007ffe0ff */
[C-C-:B------:R-:W-:Y:S01]  /*0e10*/  IMAD R21, R14.reuse, UR5, R17.reuse ;  /* 0x000000050e157c24 */ /* 0x140fe2000f8e0211 */
[C---:B------:R-:W-:Y:S01]  /*0e20*/  IADD3 R16, PT, PT, R14.reuse, 0x3, RZ ;  /* 0x000000030e107810 */ /* 0x040fe20007ffe0ff */
[----:B------:R-:W-:Y:S02]  /*0e30*/  VIADD R8, R14, 0x2 ;  /* 0x000000020e087836 */ /* 0x000fe40000000000 */
[----:B------:R-:W-:Y:S02]  /*0e40*/  IMAD R7, R6, UR5, R17 ;  /* 0x0000000506077c24 */ /* 0x000fe4000f8e0211 */
[----:B0-----:R-:W-:-:S04]  /*0e50*/  IMAD.WIDE R20, R21, 0x4, R4 ;  /* 0x0000000415147825 */ /* 0x001fc800078e0204 */
[----:B------:R-:W-:Y:S02]  /*0e60*/  IMAD R9, R8, UR5, R17 ;  /* 0x0000000508097c24 */ /* 0x000fe4000f8e0211 */
[----:B------:R-:W-:Y:S01]  /*0e70*/  IMAD.WIDE R6, R7, 0x4, R4 ;  /* 0x0000000407067825 */ /* 0x000fe200078e0204 */
[----:B------:R-:W2:Y:S03]  /*0e80*/  LDG.E R21, desc[UR12][R20.64] ;  /* 0x0000000c14157981 */ /* 0x000ea6000c1e1900 */
[----:B------:R-:W-:Y:S02]  /*0e90*/  IMAD R19, R16, UR5, R17 ;  /* 0x0000000510137c24 */ /* 0x000fe4000f8e0211 */
[--C-:B------:R-:W-:Y:S01]  /*0ea0*/  IMAD.WIDE R8, R9, 0x4, R4.reuse ;  /* 0x0000000409087825 */ /* 0x100fe200078e0204 */
[----:B------:R-:W3:Y:S03]  /*0eb0*/  LDG.E R7, desc[UR12][R6.64] ;  /* 0x0000000c06077981 */ /* 0x000ee6000c1e1900 */
[----:B------:R-:W-:-:S02]  /*0ec0*/  IMAD.WIDE R18, R19, 0x4, R4 ;  /* 0x0000000413127825 */ /* 0x000fc400078e0204 */
[----:B------:R-:W4:Y:S04]  /*0ed0*/  LDG.E R9, desc[UR12][R8.64] ;  /* 0x0000000c08097981 */ /* 0x000f28000c1e1900 */
[----:B------:R-:W5:Y:S01]  /*0ee0*/  LDG.E R19, desc[UR12][R18.64] ;  /* 0x0000000c12137981 */ /* 0x000f62000c1e1900 */
[----:B------:R-:W-:-:S05]  /*0ef0*/  VIADD R14, R14, 0x4 ;  /* 0x000000040e0e7836 */ /* 0x000fca0000000000 */
[----:B------:R-:W-:Y:S01]  /*0f00*/  ISETP.GE.AND P1, PT, R14, R23, PT ;  /* 0x000000170e00720c */ /* 0x000fe20003f26270 */
[----:B--2---:R-:W-:-:S04]  /*0f10*/  FADD R12, R21, R12 ;  /* 0x0000000c150c7221 */ /* 0x004fc80000000000 */
[----:B---3--:R-:W-:-:S04]  /*0f20*/  FADD R12, R12, R7 ;  /* 0x000000070c0c7221 */ /* 0x008fc80000000000 */
[----:B----4-:R-:W-:-:S04]  /*0f30*/  FADD R12, R12, R9 ;  /* 0x000000090c0c7221 */ /* 0x010fc80000000000 */
[----:B-----5:R-:W-:Y:S01]  /*0f40*/  FADD R12, R12, R19 ;  /* 0x000000130c0c7221 */ /* 0x020fe20000000000 */
[----:B------:R-:W-:Y:S06]  /*0f50*/  @!P1 BRA `(.L_x_10) ;  /* 0xfffffffc00a89947 */ /* 0x000fec000383ffff */
.L_x_9:
[----:B------:R-:W-:Y:S05]  /*0f60*/  BSYNC.RECONVERGENT B2 ;  /* 0x0000000000027941 */ /* 0x000fea0003800200 */
.L_x_8:
[----:B------:R-:W-:Y:S01]  /*0f70*/  IADD3 R4, PT, PT, R13, -R14, RZ ;  /* 0x8000000e0d047210 */ /* 0x000fe20007ffe0ff */
[----:B------:R-:W-:Y:S03]  /*0f80*/  BSSY.RECONVERGENT B2, `(.L_x_11) ;  /* 0x000000f000027945 */ /* 0x000fe60003800200 */
[----:B------:R-:W-:-:S13]  /*0f90*/  ISETP.GT.AND P1, PT, R4, 0x1, PT ;  /* 0x000000010400780c */ /* 0x000fda0003f24270 */
[----:B------:R-:W-:Y:S05]  /*0fa0*/  @!P1 BRA `(.L_x_12) ;  /* 0x0000000000309947 */ /* 0x000fea0003800000 */
[----:B------:R-:W0:Y:S01]  /*0fb0*/  LDC.64 R4, c[0x0][0x388] ;  /* 0x0000e200ff047b82 */ /* 0x000e220000000a00 */
[C---:B------:R-:W-:Y:S02]  /*0fc0*/  VIADD R6, R14.reuse, 0x1 ;  /* 0x000000010e067836 */ /* 0x040fe40000000000 */
[--C-:B------:R-:W-:Y:S02]  /*0fd0*/  IMAD R7, R14, UR5, R17.reuse ;  /* 0x000000050e077c24 */ /* 0x100fe4000f8e0211 */
[----:B------:R-:W-:Y:S02]  /*0fe0*/  IMAD R9, R6, UR5, R17 ;  /* 0x0000000506097c24 */ /* 0x000fe4000f8e0211 */
[----:B0-----:R-:W-:-:S04]  /*0ff0*/  IMAD.WIDE R6, R7, 0x4, R4 ;  /* 0x0000000407067825 */ /* 0x001fc800078e0204 */
[----:B------:R-:W-:Y:S02]  /*1000*/  IMAD.WIDE R4, R9, 0x4, R4 ;  /* 0x0000000409047825 */ /* 0x000fe400078e0204 */
[----:B------:R-:W2:Y:S04]  /*1010*/  LDG.E R7, desc[UR12][R6.64] ;  /* 0x0000000c06077981 */ /* 0x000ea8000c1e1900 */
[----:B------:R-:W3:Y:S01]  /*1020*/  LDG.E R5, desc[UR12][R4.64] ;  /* 0x0000000c04057981 */ /* 0x000ee2000c1e1900 */
[----:B------:R-:W-:Y:S02]  /*1030*/  PLOP3.LUT P0, PT, PT, PT, PT, 0x8, 0x80 ;  /* 0x000000000080781c */ /* 0x000fe40003f0e170 */
[----:B------:R-:W-:Y:S01]  /*1040*/  IADD3 R14, PT, PT, R14, 0x2, RZ ;  /* 0x000000020e0e7810 */ /* 0x000fe20007ffe0ff */
[----:B--2---:R-:W-:-:S04]  /*1050*/  FADD R12, R12, R7 ;  /* 0x000000070c0c7221 */ /* 0x004fc80000000000 */
[----:B---3--:R-:W-:-:S07]  /*1060*/  FADD R12, R12, R5 ;  /* 0x000000050c0c7221 */ /* 0x008fce0000000000 */
.L_x_12:
[----:B------:R-:W-:Y:S05]  /*1070*/  BSYNC.RECONVERGENT B2 ;  /* 0x0000000000027941 */ /* 0x000fea0003800200 */
.L_x_11:
[----:B------:R-:W-:-:S13]  /*1080*/  ISETP.LT.OR P0, PT, R14, R13, P0 ;  /* 0x0000000d0e00720c */ /* 0x000fda0000701670 */
[----:B------:R-:W-:Y:S05]  /*1090*/  @!P0 BRA `(.L_x_7) ;  /* 0x0000000000148947 */ /* 0x000fea0003800000 */
[----:B------:R-:W0:Y:S01]  /*10a0*/  LDC.64 R4, c[0x0][0x388] ;  /* 0x0000e200ff047b82 */ /* 0x000e220000000a00 */
[----:B------:R-:W-:-:S04]  /*10b0*/  IMAD R17, R14, UR5, R17 ;  /* 0x000000050e117c24 */ /* 0x000fc8000f8e0211 */
[----:B0-----:R-:W-:-:S06]  /*10c0*/  IMAD.WIDE R4, R17, 0x4, R4 ;  /* 0x0000000411047825 */ /* 0x001fcc00078e0204 */
[----:B------:R-:W2:Y:S02]  /*10d0*/  LDG.E R5, desc[UR12][R4.64] ;  /* 0x0000000c04057981 */ /* 0x000ea4000c1e1900 */
[----:B--2---:R-:W-:-:S07]  /*10e0*/  FADD R12, R12, R5 ;  /* 0x000000050c0c7221 */ /* 0x004fce0000000000 */
.L_x_7:
[----:B------:R-:W-:Y:S05]  /*10f0*/  BSYNC.RECONVERGENT B0 ;  /* 0x0000000000007941 */ /* 0x000fea0003800200 */
.L_x_6:
[----:B------:R-:W-:-:S05]  /*1100*/  VIADD R10, R10, 0x1 ;  /* 0x000000010a0a7836 */ /* 0x000fca0000000000 */
[----:B------:R-:W-:-:S13]  /*1110*/  ISETP.GE.AND P0, PT, R10, R11, PT ;  /* 0x0000000b0a00720c */ /* 0x000fda0003f06270 */
[----:B------:R-:W-:Y:S05]  /*1120*/  @!P0 BRA `(.L_x_13) ;  /* 0xfffffff800f88947 */ /* 0x000fea000383ffff */
.L_x_5:
[----:B------:R-:W-:Y:S05]  /*1130*/  BSYNC.RECONVERGENT B1 ;  /* 0x0000000000017941 */ /* 0x000fea0003800200 */
.L_x_4:
[----:B------:R-:W0:Y:S01]  /*1140*/  LDC.64 R4, c[0x0][0x3b0] ;  /* 0x0000ec00ff047b82 */ /* 0x000e220000000a00 */
[----:B------:R-:W1:Y:S01]  /*1150*/  LDCU UR7, c[0x0][0x380] ;  /* 0x00007000ff0777ac */ /* 0x000e620008000800 */
[----:B0-----:R-:W-:-:S05]  /*1160*/  IMAD.WIDE R4, R3, 0x4, R4 ;  /* 0x0000000403047825 */ /* 0x001fca00078e0204 */
[----:B------:R-:W2:Y:S01]  /*1170*/  LDG.E R7, desc[UR12][R4.64] ;  /* 0x0000000c04077981 */ /* 0x000ea2000c1e1900 */
[----:B------:R-:W-:-:S04]  /*1180*/  IADD3 R3, PT, PT, R3, UR6, RZ ;  /* 0x0000000603037c10 */ /* 0x000fc8000fffe0ff */
[----:B-1----:R-:W-:Y:S01]  /*1190*/  ISETP.GE.AND P0, PT, R3, UR7, PT ;  /* 0x0000000703007c0c */ /* 0x002fe2000bf06270 */
[----:B--2---:R-:W-:-:S05]  /*11a0*/  FADD R7, R7, R12 ;  /* 0x0000000c07077221 */ /* 0x004fca0000000000 */
[----:B------:R0:W-:Y:S07]  /*11b0*/  STG.E desc[UR12][R4.64], R7 ;  /* 0x0000000704007986 */ /* 0x0001ee000c10190c */
[----:B------:R-:W-:Y:S05]  /*11c0*/  @!P0 BRA `(.L_x_14) ;  /* 0xffffffec00e48947 */ /* 0x000fea000383ffff */
[----:B------:R-:W-:Y:S05]  /*11d0*/  EXIT ;  /* 0x000000000000794d */ /* 0x000fea0003800000 */
.L_x_15:
[----:B------:R-:W-:-:S00]  /*11e0*/  BRA `(.L_x_15) ;  /* 0xfffffffc00fc7947 */ /* 0x000fc0000383ffff */
[----:B------:R-:W-:-:S00]  /*11f0*/  NOP ;  /* 0x0000000000007918 */ /* 0x000fc00000000000 */
        /* <DEDUP_REMOVED lines=8> */
.L_x_16:


//--------------------- .nv.shared.reserved.0     --------------------------
	.section	.nv.shared.reserved.0,"aw",@nobits
	.weak		__nv_reservedSMEM_offset_0_alias
	.size		__nv_reservedSMEM_offset_0_alias, 0, 64
	.other		__nv_reservedSMEM_offset_0_alias,@"STO_CUDA_RESERVED_SHARED STV_DEFAULT"
__nv_reservedSMEM_offset_0_alias:
	.zero		0
	.zero		64


//--------------------- .nv.constant0._Z17col2im_gpu_kerneliPKfiiiiiiiPf --------------------------
	.section	.nv.constant0._Z17col2im_gpu_kerneliPKfiiiiiiiPf,"a",@progbits
	.sectionflags	@""
	.align	4
.nv.constant0._Z17col2im_gpu_kerneliPKfiiiiiiiPf:
	.zero		952


//--------------------- SYMBOLS --------------------------

	.type		.nv.reservedSmem.offset0,@object
	.size		.nv.reservedSmem.offset0,0x4
